//
// Generated by NVIDIA NVVM Compiler
//
// Compiler Build ID: CL-36424714
// Cuda compilation tools, release 13.0, V13.0.88
// Based on NVVM 20.0.0
//

.version 9.0
.target sm_100
.address_size 64

	// .globl	_Z12conv2d_naivePKfS0_Pfiii

.visible .entry _Z12conv2d_naivePKfS0_Pfiii(
	.param .u64 .ptr .align 1 _Z12conv2d_naivePKfS0_Pfiii_param_0,
	.param .u64 .ptr .align 1 _Z12conv2d_naivePKfS0_Pfiii_param_1,
	.param .u64 .ptr .align 1 _Z12conv2d_naivePKfS0_Pfiii_param_2,
	.param .u32 _Z12conv2d_naivePKfS0_Pfiii_param_3,
	.param .u32 _Z12conv2d_naivePKfS0_Pfiii_param_4,
	.param .u32 _Z12conv2d_naivePKfS0_Pfiii_param_5
)
{
	.reg .pred 	%p<91>;
	.reg .b32 	%r<86>;
	.reg .b32 	%f<99>;
	.reg .b64 	%rd<25>;

	ld.param.u64 	%rd10, [_Z12conv2d_naivePKfS0_Pfiii_param_0];
	ld.param.u64 	%rd11, [_Z12conv2d_naivePKfS0_Pfiii_param_1];
	ld.param.u64 	%rd9, [_Z12conv2d_naivePKfS0_Pfiii_param_2];
	ld.param.u32 	%r37, [_Z12conv2d_naivePKfS0_Pfiii_param_3];
	ld.param.u32 	%r40, [_Z12conv2d_naivePKfS0_Pfiii_param_4];
	ld.param.u32 	%r39, [_Z12conv2d_naivePKfS0_Pfiii_param_5];
	cvta.to.global.u64 	%rd1, %rd11;
	cvta.to.global.u64 	%rd2, %rd10;
	mov.u32 	%r41, %ctaid.x;
	mov.u32 	%r42, %ntid.x;
	mov.u32 	%r43, %tid.x;
	mad.lo.s32 	%r1, %r41, %r42, %r43;
	mov.u32 	%r44, %ctaid.y;
	mov.u32 	%r45, %ntid.y;
	mov.u32 	%r46, %tid.y;
	mad.lo.s32 	%r47, %r44, %r45, %r46;
	setp.ge.s32 	%p2, %r1, %r37;
	setp.ge.s32 	%p3, %r47, %r40;
	or.pred  	%p4, %p2, %p3;
	@%p4 bra 	$L__BB0_46;
	shr.u32 	%r48, %r39, 31;
	add.s32 	%r49, %r39, %r48;
	shr.s32 	%r3, %r49, 1;
	neg.s32 	%r4, %r3;
	setp.lt.s32 	%p5, %r39, -1;
	mov.f32 	%f97, 0f00000000;
	@%p5 bra 	$L__BB0_45;
	abs.s32 	%r5, %r3;
	add.s32 	%r6, %r3, %r5;
	add.s32 	%r50, %r6, 1;
	and.b32  	%r7, %r50, 7;
	mov.f32 	%f97, 0f00000000;
	mov.u32 	%r77, %r4;
$L__BB0_3:
	mov.u32 	%r8, %r77;
	setp.lt.u32 	%p6, %r6, 7;
	add.s32 	%r51, %r8, %r47;
	setp.gt.s32 	%p7, %r51, -1;
	setp.lt.s32 	%p8, %r51, %r40;
	and.pred  	%p1, %p7, %p8;
	mul.lo.s32 	%r10, %r51, %r37;
	add.s32 	%r52, %r8, %r3;
	mul.lo.s32 	%r78, %r52, %r39;
	add.s32 	%r12, %r78, %r3;
	mov.u32 	%r84, %r4;
	@%p6 bra 	$L__BB0_23;
	add.s32 	%r53, %r6, 1;
	and.b32  	%r54, %r53, -8;
	neg.s32 	%r81, %r54;
	sub.s32 	%r82, 3, %r3;
	sub.s32 	%r80, %r1, %r3;
	add.s32 	%r79, %r80, %r10;
$L__BB0_5:
	.pragma "nounroll";
	setp.gt.s32 	%p9, %r80, -1;
	setp.lt.s32 	%p10, %r80, %r37;
	and.pred  	%p11, %p9, %p10;
	and.pred  	%p12, %p11, %p1;
	mul.wide.s32 	%rd12, %r79, 4;
	add.s64 	%rd3, %rd2, %rd12;
	mul.wide.s32 	%rd13, %r78, 4;
	add.s64 	%rd4, %rd1, %rd13;
	not.pred 	%p13, %p12;
	@%p13 bra 	$L__BB0_7;
	ld.global.f32 	%f43, [%rd3];
	ld.global.f32 	%f44, [%rd4];
	fma.rn.f32 	%f97, %f43, %f44, %f97;
$L__BB0_7:
	add.s32 	%r55, %r80, 1;
	setp.gt.s32 	%p14, %r55, -1;
	setp.lt.s32 	%p15, %r55, %r37;
	and.pred  	%p16, %p14, %p15;
	and.pred  	%p17, %p16, %p1;
	not.pred 	%p18, %p17;
	@%p18 bra 	$L__BB0_9;
	ld.global.f32 	%f45, [%rd3+4];
	ld.global.f32 	%f46, [%rd4+4];
	fma.rn.f32 	%f97, %f45, %f46, %f97;
$L__BB0_9:
	add.s32 	%r56, %r80, 2;
	setp.gt.s32 	%p19, %r56, -1;
	setp.lt.s32 	%p20, %r56, %r37;
	and.pred  	%p21, %p19, %p20;
	and.pred  	%p22, %p21, %p1;
	not.pred 	%p23, %p22;
	@%p23 bra 	$L__BB0_11;
	ld.global.f32 	%f47, [%rd3+8];
	ld.global.f32 	%f48, [%rd4+8];
	fma.rn.f32 	%f97, %f47, %f48, %f97;
$L__BB0_11:
	add.s32 	%r57, %r80, 3;
	setp.gt.s32 	%p24, %r57, -1;
	setp.lt.s32 	%p25, %r57, %r37;
	and.pred  	%p26, %p24, %p25;
	and.pred  	%p27, %p26, %p1;
	not.pred 	%p28, %p27;
	@%p28 bra 	$L__BB0_13;
	ld.global.f32 	%f49, [%rd3+12];
	ld.global.f32 	%f50, [%rd4+12];
	fma.rn.f32 	%f97, %f49, %f50, %f97;
$L__BB0_13:
	add.s32 	%r58, %r80, 4;
	setp.gt.s32 	%p29, %r58, -1;
	setp.lt.s32 	%p30, %r58, %r37;
	and.pred  	%p31, %p29, %p30;
	and.pred  	%p32, %p31, %p1;
	not.pred 	%p33, %p32;
	@%p33 bra 	$L__BB0_15;
	ld.global.f32 	%f51, [%rd3+16];
	ld.global.f32 	%f52, [%rd4+16];
	fma.rn.f32 	%f97, %f51, %f52, %f97;
$L__BB0_15:
	add.s32 	%r59, %r80, 5;
	setp.gt.s32 	%p34, %r59, -1;
	setp.lt.s32 	%p35, %r59, %r37;
	and.pred  	%p36, %p34, %p35;
	and.pred  	%p37, %p36, %p1;
	not.pred 	%p38, %p37;
	@%p38 bra 	$L__BB0_17;
	ld.global.f32 	%f53, [%rd3+20];
	ld.global.f32 	%f54, [%rd4+20];
	fma.rn.f32 	%f97, %f53, %f54, %f97;
$L__BB0_17:
	add.s32 	%r60, %r80, 6;
	setp.gt.s32 	%p39, %r60, -1;
	setp.lt.s32 	%p40, %r60, %r37;
	and.pred  	%p41, %p39, %p40;
	and.pred  	%p42, %p41, %p1;
	not.pred 	%p43, %p42;
	@%p43 bra 	$L__BB0_19;
	ld.global.f32 	%f55, [%rd3+24];
	ld.global.f32 	%f56, [%rd4+24];
	fma.rn.f32 	%f97, %f55, %f56, %f97;
$L__BB0_19:
	add.s32 	%r61, %r80, 7;
	setp.gt.s32 	%p44, %r61, -1;
	setp.lt.s32 	%p45, %r61, %r37;
	and.pred  	%p46, %p44, %p45;
	and.pred  	%p47, %p46, %p1;
	not.pred 	%p48, %p47;
	@%p48 bra 	$L__BB0_21;
	ld.global.f32 	%f57, [%rd3+28];
	ld.global.f32 	%f58, [%rd4+28];
	fma.rn.f32 	%f97, %f57, %f58, %f97;
$L__BB0_21:
	add.s32 	%r82, %r82, 8;
	add.s32 	%r81, %r81, 8;
	add.s32 	%r80, %r80, 8;
	add.s32 	%r79, %r79, 8;
	add.s32 	%r78, %r78, 8;
	setp.ne.s32 	%p49, %r81, 0;
	@%p49 bra 	$L__BB0_5;
	add.s32 	%r84, %r82, -3;
$L__BB0_23:
	setp.eq.s32 	%p50, %r7, 0;
	@%p50 bra 	$L__BB0_44;
	add.s32 	%r62, %r7, -1;
	setp.lt.u32 	%p51, %r62, 3;
	@%p51 bra 	$L__BB0_34;
	add.s32 	%r29, %r84, %r1;
	setp.gt.s32 	%p52, %r29, -1;
	setp.lt.s32 	%p53, %r29, %r37;
	and.pred  	%p54, %p52, %p53;
	and.pred  	%p55, %p54, %p1;
	add.s32 	%r63, %r29, %r10;
	mul.wide.s32 	%rd14, %r63, 4;
	add.s64 	%rd5, %rd2, %rd14;
	add.s32 	%r64, %r12, %r84;
	mul.wide.s32 	%rd15, %r64, 4;
	add.s64 	%rd6, %rd1, %rd15;
	not.pred 	%p56, %p55;
	@%p56 bra 	$L__BB0_27;
	ld.global.f32 	%f60, [%rd5];
	ld.global.f32 	%f61, [%rd6];
	fma.rn.f32 	%f97, %f60, %f61, %f97;
$L__BB0_27:
	add.s32 	%r65, %r29, 1;
	setp.gt.s32 	%p57, %r65, -1;
	setp.lt.s32 	%p58, %r65, %r37;
	and.pred  	%p59, %p57, %p58;
	and.pred  	%p60, %p59, %p1;
	not.pred 	%p61, %p60;
	@%p61 bra 	$L__BB0_29;
	ld.global.f32 	%f62, [%rd5+4];
	ld.global.f32 	%f63, [%rd6+4];
	fma.rn.f32 	%f97, %f62, %f63, %f97;
$L__BB0_29:
	add.s32 	%r66, %r29, 2;
	setp.gt.s32 	%p62, %r66, -1;
	setp.lt.s32 	%p63, %r66, %r37;
	and.pred  	%p64, %p62, %p63;
	and.pred  	%p65, %p64, %p1;
	not.pred 	%p66, %p65;
	@%p66 bra 	$L__BB0_31;
	ld.global.f32 	%f64, [%rd5+8];
	ld.global.f32 	%f65, [%rd6+8];
	fma.rn.f32 	%f97, %f64, %f65, %f97;
$L__BB0_31:
	add.s32 	%r67, %r29, 3;
	setp.gt.s32 	%p67, %r67, -1;
	setp.lt.s32 	%p68, %r67, %r37;
	and.pred  	%p69, %p67, %p68;
	and.pred  	%p70, %p69, %p1;
	not.pred 	%p71, %p70;
	@%p71 bra 	$L__BB0_33;
	ld.global.f32 	%f66, [%rd5+12];
	ld.global.f32 	%f67, [%rd6+12];
	fma.rn.f32 	%f97, %f66, %f67, %f97;
$L__BB0_33:
	add.s32 	%r84, %r84, 4;
$L__BB0_34:
	add.s32 	%r69, %r6, 1;
	and.b32  	%r68, %r69, 3;
	setp.eq.s32 	%p72, %r68, 0;
	@%p72 bra 	$L__BB0_44;
	setp.eq.s32 	%p73, %r68, 1;
	@%p73 bra 	$L__BB0_41;
	add.s32 	%r32, %r84, %r1;
	setp.gt.s32 	%p74, %r32, -1;
	setp.lt.s32 	%p75, %r32, %r37;
	and.pred  	%p76, %p74, %p75;
	and.pred  	%p77, %p76, %p1;
	add.s32 	%r70, %r32, %r10;
	mul.wide.s32 	%rd16, %r70, 4;
	add.s64 	%rd7, %rd2, %rd16;
	add.s32 	%r71, %r12, %r84;
	mul.wide.s32 	%rd17, %r71, 4;
	add.s64 	%rd8, %rd1, %rd17;
	not.pred 	%p78, %p77;
	@%p78 bra 	$L__BB0_38;
	ld.global.f32 	%f69, [%rd7];
	ld.global.f32 	%f70, [%rd8];
	fma.rn.f32 	%f97, %f69, %f70, %f97;
$L__BB0_38:
	add.s32 	%r72, %r32, 1;
	setp.gt.s32 	%p79, %r72, -1;
	setp.lt.s32 	%p80, %r72, %r37;
	and.pred  	%p81, %p79, %p80;
	and.pred  	%p82, %p81, %p1;
	not.pred 	%p83, %p82;
	@%p83 bra 	$L__BB0_40;
	ld.global.f32 	%f71, [%rd7+4];
	ld.global.f32 	%f72, [%rd8+4];
	fma.rn.f32 	%f97, %f71, %f72, %f97;
$L__BB0_40:
	add.s32 	%r84, %r84, 2;
$L__BB0_41:
	and.b32  	%r73, %r6, 1;
	setp.eq.b32 	%p84, %r73, 1;
	@%p84 bra 	$L__BB0_44;
	add.s32 	%r35, %r84, %r1;
	setp.gt.s32 	%p85, %r35, -1;
	setp.lt.s32 	%p86, %r35, %r37;
	and.pred  	%p87, %p85, %p86;
	and.pred  	%p88, %p87, %p1;
	not.pred 	%p89, %p88;
	@%p89 bra 	$L__BB0_44;
	add.s32 	%r74, %r35, %r10;
	mul.wide.s32 	%rd18, %r74, 4;
	add.s64 	%rd19, %rd2, %rd18;
	ld.global.f32 	%f73, [%rd19];
	add.s32 	%r75, %r12, %r84;
	mul.wide.s32 	%rd20, %r75, 4;
	add.s64 	%rd21, %rd1, %rd20;
	ld.global.f32 	%f74, [%rd21];
	fma.rn.f32 	%f97, %f73, %f74, %f97;
$L__BB0_44:
	add.s32 	%r77, %r8, 1;
	setp.ne.s32 	%p90, %r8, %r5;
	@%p90 bra 	$L__BB0_3;
$L__BB0_45:
	mad.lo.s32 	%r76, %r37, %r47, %r1;
	cvta.to.global.u64 	%rd22, %rd9;
	mul.wide.s32 	%rd23, %r76, 4;
	add.s64 	%rd24, %rd22, %rd23;
	st.global.f32 	[%rd24], %f97;
$L__BB0_46:
	ret;

}


// ===== COMPILED SASS (sm_100) =====

	.target	sm_100

	.elftype	@"ET_EXEC"


//--------------------- .note.nv.tkinfo           --------------------------
	.section	.note.nv.tkinfo,"",@"SHT_NOTE"
	.sectionflags	@"SHF_NOTE_NV_TKINFO"
	.tkinfo
        /*0018*/ 	.word	0x00000002
        /*0030*/ 	.string	""
        /*0030*/ 	.string	"ptxas"
        /*0030*/ 	.string	"Cuda compilation tools, release 13.0, V13.0.88"
        /*0030*/ 	.string	"Build cuda_13.0.r13.0/compiler.36424714_0"
        /*0030*/ 	.string	"-arch sm_100 -m 64 "



//--------------------- .note.nv.cuinfo           --------------------------
	.section	.note.nv.cuinfo,"",@"SHT_NOTE"
	.sectionflags	@"SHF_NOTE_NV_CUINFO"
        /*0018*/ 	.short	0x0002
        /*001a*/ 	.short	0x0064
        /*001c*/ 	.short	0x0082
	.zero		2


//--------------------- .nv.info                  --------------------------
	.section	.nv.info,"",@"SHT_CUDA_INFO"
	.align	4


	//----- nvinfo : EIATTR_REGCOUNT
	.align		4
        /*0000*/ 	.byte	0x04, 0x2f
        /*0002*/ 	.short	(.L_1 - .L_0)
	.align		4
.L_0:
        /*0004*/ 	.word	index@(_Z12conv2d_naivePKfS0_Pfiii)
        /*0008*/ 	.word	0x00000020


	//----- nvinfo : EIATTR_FRAME_SIZE
	.align		4
.L_1:
        /*000c*/ 	.byte	0x04, 0x11
        /*000e*/ 	.short	(.L_3 - .L_2)
	.align		4
.L_2:
        /*0010*/ 	.word	index@(_Z12conv2d_naivePKfS0_Pfiii)
        /*0014*/ 	.word	0x00000000


	//----- nvinfo : EIATTR_MIN_STACK_SIZE
	.align		4
.L_3:
        /*0018*/ 	.byte	0x04, 0x12
        /*001a*/ 	.short	(.L_5 - .L_4)
	.align		4
.L_4:
        /*001c*/ 	.word	index@(_Z12conv2d_naivePKfS0_Pfiii)
        /*0020*/ 	.word	0x00000000
.L_5:


//--------------------- .nv.compat                --------------------------
	.section	.nv.compat,"",@"SHT_CUDA_COMPAT_INFO"
	.align	4
        /*0000*/ 	.byte	0x02, 0x09, 0x00, 0x00, 0x02, 0x02, 0x01, 0x00, 0x02, 0x05, 0x05, 0x00, 0x03, 0x07, 0x01, 0x01
        /*0010*/ 	.byte	0x02, 0x03, 0x00, 0x00, 0x02, 0x06, 0x01, 0x00, 0x04, 0x0b, 0x08, 0x00, 0x09, 0x00, 0x00, 0x00
        /*0020*/ 	.byte	0x00, 0x00, 0x00, 0x00


//--------------------- .nv.info._Z12conv2d_naivePKfS0_Pfiii --------------------------
	.section	.nv.info._Z12conv2d_naivePKfS0_Pfiii,"",@"SHT_CUDA_INFO"
	.sectionflags	@""
	.align	4


	//----- nvinfo : EIATTR_CUDA_API_VERSION
	.align		4
        /*0000*/ 	.byte	0x04, 0x37
        /*0002*/ 	.short	(.L_7 - .L_6)
.L_6:
        /*0004*/ 	.word	0x00000082


	//----- nvinfo : EIATTR_KPARAM_INFO
	.align		4
.L_7:
        /*0008*/ 	.byte	0x04, 0x17
        /*000a*/ 	.short	(.L_9 - .L_8)
.L_8:
        /*000c*/ 	.word	0x00000000
        /*0010*/ 	.short	0x0005
        /*0012*/ 	.short	0x0020
        /*0014*/ 	.byte	0x00, 0xf0, 0x11, 0x00


	//----- nvinfo : EIATTR_KPARAM_INFO
	.align		4
.L_9:
        /*0018*/ 	.byte	0x04, 0x17
        /*001a*/ 	.short	(.L_11 - .L_10)
.L_10:
        /*001c*/ 	.word	0x00000000
        /*0020*/ 	.short	0x0004
        /*0022*/ 	.short	0x001c
        /*0024*/ 	.byte	0x00, 0xf0, 0x11, 0x00


	//----- nvinfo : EIATTR_KPARAM_INFO
	.align		4
.L_11:
        /*0028*/ 	.byte	0x04, 0x17
        /*002a*/ 	.short	(.L_13 - .L_12)
.L_12:
        /*002c*/ 	.word	0x00000000
        /*0030*/ 	.short	0x0003
        /*0032*/ 	.short	0x0018
        /*0034*/ 	.byte	0x00, 0xf0, 0x11, 0x00


	//----- nvinfo : EIATTR_KPARAM_INFO
	.align		4
.L_13:
        /*0038*/ 	.byte	0x04, 0x17
        /*003a*/ 	.short	(.L_15 - .L_14)
.L_14:
        /*003c*/ 	.word	0x00000000
        /*0040*/ 	.short	0x0002
        /*0042*/ 	.short	0x0010
        /*0044*/ 	.byte	0x00, 0xf5, 0x21, 0x00


	//----- nvinfo : EIATTR_KPARAM_INFO
	.align		4
.L_15:
        /*0048*/ 	.byte	0x04, 0x17
        /*004a*/ 	.short	(.L_17 - .L_16)
.L_16:
        /*004c*/ 	.word	0x00000000
        /*0050*/ 	.short	0x0001
        /*0052*/ 	.short	0x0008
        /*0054*/ 	.byte	0x00, 0xf5, 0x21, 0x00


	//----- nvinfo : EIATTR_KPARAM_INFO
	.align		4
.L_17:
        /*0058*/ 	.byte	0x04, 0x17
        /*005a*/ 	.short	(.L_19 - .L_18)
.L_18:
        /*005c*/ 	.word	0x00000000
        /*0060*/ 	.short	0x0000
        /*0062*/ 	.short	0x0000
        /*0064*/ 	.byte	0x00, 0xf5, 0x21, 0x00


	//----- nvinfo : EIATTR_SPARSE_MMA_MASK
	.align		4
.L_19:
        /*0068*/ 	.byte	0x03, 0x50
        /*006a*/ 	.short	0x0000


	//----- nvinfo : EIATTR_MAXREG_COUNT
	.align		4
        /*006c*/ 	.byte	0x03, 0x1b
        /*006e*/ 	.short	0x00ff


	//----- nvinfo : EIATTR_MERCURY_ISA_VERSION
	.align		4
        /*0070*/ 	.byte	0x03, 0x5f
        /*0072*/ 	.short	0x0101


	//----- nvinfo : EIATTR_VRC_CTA_INIT_COUNT
	.align		4
        /*0074*/ 	.byte	0x02, 0x4a
	.zero		1
	.zero		1


	//----- nvinfo : EIATTR_EXIT_INSTR_OFFSETS
	.align		4
        /*0078*/ 	.byte	0x04, 0x1c
        /*007a*/ 	.short	(.L_21 - .L_20)


	//   ....[0]....
.L_20:
        /*007c*/ 	.word	0x000000c0


	//   ....[1]....
        /*0080*/ 	.word	0x00000d20


	//----- nvinfo : EIATTR_CRS_STACK_SIZE
	.align		4
.L_21:
        /*0084*/ 	.byte	0x04, 0x1e
        /*0086*/ 	.short	(.L_23 - .L_22)
.L_22:
        /*0088*/ 	.word	0x00000000


	//----- nvinfo : EIATTR_CBANK_PARAM_SIZE
	.align		4
.L_23:
        /*008c*/ 	.byte	0x03, 0x19
        /*008e*/ 	.short	0x0024


	//----- nvinfo : EIATTR_PARAM_CBANK
	.align		4
        /*0090*/ 	.byte	0x04, 0x0a
        /*0092*/ 	.short	(.L_25 - .L_24)
	.align		4
.L_24:
        /*0094*/ 	.word	index@(.nv.constant0._Z12conv2d_naivePKfS0_Pfiii)
        /*0098*/ 	.short	0x0380
        /*009a*/ 	.short	0x0024


	//----- nvinfo : EIATTR_SW_WAR
	.align		4
.L_25:
        /*009c*/ 	.byte	0x04, 0x36
        /*009e*/ 	.short	(.L_27 - .L_26)
.L_26:
        /*00a0*/ 	.word	0x00000008
.L_27:


//--------------------- .nv.callgraph             --------------------------
	.section	.nv.callgraph,"",@"SHT_CUDA_CALLGRAPH"
	.align	4
	.sectionentsize	8
	.align		4
        /*0000*/ 	.word	0x00000000
	.align		4
        /*0004*/ 	.word	0xffffffff
	.align		4
        /*0008*/ 	.word	0x00000000
	.align		4
        /*000c*/ 	.word	0xfffffffe
	.align		4
        /*0010*/ 	.word	0x00000000
	.align		4
        /*0014*/ 	.word	0xfffffffd
	.align		4
        /*0018*/ 	.word	0x00000000
	.align		4
        /*001c*/ 	.word	0xfffffffc


//--------------------- .text._Z12conv2d_naivePKfS0_Pfiii --------------------------
	.section	.text._Z12conv2d_naivePKfS0_Pfiii,"ax",@progbits
	.align	128
        .global         _Z12conv2d_naivePKfS0_Pfiii
        .type           _Z12conv2d_naivePKfS0_Pfiii,@function
        .size           _Z12conv2d_naivePKfS0_Pfiii,(.L_x_9 - _Z12conv2d_naivePKfS0_Pfiii)
        .other          _Z12conv2d_naivePKfS0_Pfiii,@"STO_CUDA_ENTRY STV_DEFAULT"
_Z12conv2d_naivePKfS0_Pfiii:
.text._Z12conv2d_naivePKfS0_Pfiii:
[----:B------:R-:W-:Y:S01]  /*0000*/  LDC R1, c[0x0][0x37c] ;  /* 0x0000df00ff017b82 */ /* 0x000fe20000000800 */
[----:B------:R-:W0:Y:S07]  /*0010*/  S2R R3, SR_TID.Y ;  /* 0x0000000000037919 */ /* 0x000e2e0000002200 */
[----:B------:R-:W1:Y:S01]  /*0020*/  LDC R7, c[0x0][0x360] ;  /* 0x0000d800ff077b82 */ /* 0x000e620000000800 */
[----:B------:R-:W2:Y:S01]  /*0030*/  LDCU.64 UR6, c[0x0][0x398] ;  /* 0x00007300ff0677ac */ /* 0x000ea20008000a00 */
[----:B------:R-:W1:Y:S06]  /*0040*/  S2R R0, SR_TID.X ;  /* 0x0000000000007919 */ /* 0x000e6c0000002100 */
[----:B------:R-:W0:Y:S08]  /*0050*/  S2UR UR5, SR_CTAID.Y ;  /* 0x00000000000579c3 */ /* 0x000e300000002600 */
[----:B------:R-:W0:Y:S08]  /*0060*/  LDC R6, c[0x0][0x364] ;  /* 0x0000d900ff067b82 */ /* 0x000e300000000800 */
[----:B------:R-:W1:Y:S01]  /*0070*/  S2UR UR4, SR_CTAID.X ;  /* 0x00000000000479c3 */ /* 0x000e620000002500 */
[----:B0-----:R-:W-:-:S05]  /*0080*/  IMAD R6, R6, UR5, R3 ;  /* 0x0000000506067c24 */ /* 0x001fca000f8e0203 */
[----:B--2---:R-:W-:Y:S01]  /*0090*/  ISETP.GE.AND P0, PT, R6, UR7, PT ;  /* 0x0000000706007c0c */ /* 0x004fe2000bf06270 */
[----:B-1----:R-:W-:-:S05]  /*00a0*/  IMAD R7, R7, UR4, R0 ;  /* 0x0000000407077c24 */ /* 0x002fca000f8e0200 */
[----:B------:R-:W-:-:S13]  /*00b0*/  ISETP.GE.OR P0, PT, R7, UR6, P0 ;  /* 0x0000000607007c0c */ /* 0x000fda0008706670 */
[----:B------:R-:W-:Y:S05]  /*00c0*/  @P0 EXIT ;  /* 0x000000000000094d */ /* 0x000fea0003800000 */
[----:B------:R-:W0:Y:S01]  /*00d0*/  LDC R8, c[0x0][0x3a0] ;  /* 0x0000e800ff087b82 */ /* 0x000e220000000800 */
[----:B------:R-:W1:Y:S01]  /*00e0*/  LDCU.64 UR4, c[0x0][0x358] ;  /* 0x00006b00ff0477ac */ /* 0x000e620008000a00 */
[----:B------:R-:W-:Y:S01]  /*00f0*/  IMAD.MOV.U32 R0, RZ, RZ, RZ ;  /* 0x000000ffff007224 */ /* 0x000fe200078e00ff */
[C---:B0-----:R-:W-:Y:S02]  /*0100*/  ISETP.GE.AND P0, PT, R8.reuse, -0x1, PT ;  /* 0xffffffff0800780c */ /* 0x041fe40003f06270 */
[----:B------:R-:W-:-:S11]  /*0110*/  LEA.HI R8, R8, R8, RZ, 0x1 ;  /* 0x0000000808087211 */ /* 0x000fd600078f08ff */
[----:B-1----:R-:W-:Y:S05]  /*0120*/  @!P0 BRA `(.L_x_0) ;  /* 0x0000000800e88947 */ /* 0x002fea0003800000 */
[----:B------:R-:W-:Y:S01]  /*0130*/  SHF.R.S32.HI R8, RZ, 0x1, R8 ;  /* 0x00000001ff087819 */ /* 0x000fe20000011408 */
[----:B------:R-:W-:-:S03]  /*0140*/  IMAD.MOV.U32 R0, RZ, RZ, RZ ;  /* 0x000000ffff007224 */ /* 0x000fc600078e00ff */
[----:B------:R-:W-:Y:S01]  /*0150*/  IABS R9, R8 ;  /* 0x0000000800097213 */ /* 0x000fe20000000000 */
[----:B------:R-:W-:-:S04]  /*0160*/  IMAD.MOV R10, RZ, RZ, -R8 ;  /* 0x000000ffff0a7224 */ /* 0x000fc800078e0a08 */
[----:B------:R-:W-:Y:S02]  /*0170*/  IMAD.IADD R9, R8, 0x1, R9 ;  /* 0x0000000108097824 */ /* 0x000fe400078e0209 */
[----:B------:R-:W-:Y:S02]  /*0180*/  IMAD.MOV.U32 R11, RZ, RZ, R10 ;  /* 0x000000ffff0b7224 */ /* 0x000fe400078e000a */
[----:B------:R-:W-:-:S05]  /*0190*/  VIADD R12, R9, 0x1 ;  /* 0x00000001090c7836 */ /* 0x000fca0000000000 */
[----:B------:R-:W-:-:S07]  /*01a0*/  LOP3.LUT R12, R12, 0x7, RZ, 0xc0, !PT ;  /* 0x000000070c0c7812 */ /* 0x000fce00078ec0ff */
.L_x_7:
[----:B------:R-:W0:Y:S01]  /*01b0*/  LDCU UR6, c[0x0][0x39c] ;  /* 0x00007380ff0677ac */ /* 0x000e220008000800 */
[----:B------:R-:W-:Y:S01]  /*01c0*/  ISETP.GE.U32.AND P1, PT, R9, 0x7, PT ;  /* 0x000000070900780c */ /* 0x000fe20003f26070 */
[--C-:B------:R-:W-:Y:S01]  /*01d0*/  IMAD.IADD R13, R6, 0x1, R11.reuse ;  /* 0x00000001060d7824 */ /* 0x100fe200078e020b */
[----:B------:R-:W-:Y:S01]  /*01e0*/  IABS R4, R8 ;  /* 0x0000000800047213 */ /* 0x000fe20000000000 */
[----:B------:R-:W1:Y:S01]  /*01f0*/  LDCU UR7, c[0x0][0x3a0] ;  /* 0x00007400ff0777ac */ /* 0x000e620008000800 */
[----:B------:R-:W-:Y:S01]  /*0200*/  IMAD.IADD R2, R8, 0x1, R11 ;  /* 0x0000000108027824 */ /* 0x000fe200078e020b */
[----:B------:R-:W-:Y:S02]  /*0210*/  MOV R15, R10 ;  /* 0x0000000a000f7202 */ /* 0x000fe40000000f00 */
[C---:B------:R-:W-:Y:S01]  /*0220*/  ISETP.NE.AND P6, PT, R11.reuse, R4, PT ;  /* 0x000000040b00720c */ /* 0x040fe20003fc5270 */
[----:B------:R-:W-:Y:S01]  /*0230*/  VIADD R11, R11, 0x1 ;  /* 0x000000010b0b7836 */ /* 0x000fe20000000000 */
[----:B0-----:R-:W-:Y:S01]  /*0240*/  ISETP.GE.AND P0, PT, R13, UR6, PT ;  /* 0x000000060d007c0c */ /* 0x001fe2000bf06270 */
[----:B-1----:R-:W-:-:S03]  /*0250*/  IMAD R17, R2, UR7, RZ ;  /* 0x0000000702117c24 */ /* 0x002fc6000f8e02ff */
[----:B------:R-:W-:Y:S01]  /*0260*/  ISETP.GT.AND P0, PT, R13, -0x1, !P0 ;  /* 0xffffffff0d00780c */ /* 0x000fe20004704270 */
[----:B------:R-:W-:Y:S01]  /*0270*/  IMAD.IADD R14, R8, 0x1, R17 ;  /* 0x00000001080e7824 */ /* 0x000fe200078e0211 */
[----:B------:R-:W-:Y:S11]  /*0280*/  @!P1 BRA `(.L_x_1) ;  /* 0x00000004002c9947 */ /* 0x000ff60003800000 */
[----:B------:R-:W0:Y:S01]  /*0290*/  LDCU UR6, c[0x0][0x398] ;  /* 0x00007300ff0677ac */ /* 0x000e220008000800 */
[----:B------:R-:W-:Y:S01]  /*02a0*/  VIADD R19, R9, 0x1 ;  /* 0x0000000109137836 */ /* 0x000fe20000000000 */
[----:B------:R-:W-:Y:S01]  /*02b0*/  IADD3 R18, PT, PT, -R8, 0x3, RZ ;  /* 0x0000000308127810 */ /* 0x000fe20007ffe1ff */
[----:B------:R-:W-:Y:S01]  /*02c0*/  IMAD.IADD R16, R7, 0x1, -R8 ;  /* 0x0000000107107824 */ /* 0x000fe200078e0a08 */
[----:B------:R-:W1:Y:S02]  /*02d0*/  LDCU UR7, c[0x0][0x398] ;  /* 0x00007300ff0777ac */ /* 0x000e640008000800 */
[----:B------:R-:W-:-:S05]  /*02e0*/  LOP3.LUT R19, R19, 0xfffffff8, RZ, 0xc0, !PT ;  /* 0xfffffff813137812 */ /* 0x000fca00078ec0ff */
[----:B------:R-:W-:Y:S02]  /*02f0*/  IMAD.MOV R19, RZ, RZ, -R19 ;  /* 0x000000ffff137224 */ /* 0x000fe400078e0a13 */
[----:B0-----:R-:W-:-:S07]  /*0300*/  IMAD R15, R13, UR6, R16 ;  /* 0x000000060d0f7c24 */ /* 0x001fce000f8e0210 */
.L_x_2:
[----:B------:R-:W0:Y:S01]  /*0310*/  LDC.64 R4, c[0x0][0x380] ;  /* 0x0000e000ff047b82 */ /* 0x000e220000000a00 */
[----:B-1----:R-:W-:-:S04]  /*0320*/  ISETP.GE.AND P2, PT, R16, UR7, PT ;  /* 0x0000000710007c0c */ /* 0x002fc8000bf46270 */
[----:B------:R-:W-:-:S03]  /*0330*/  ISETP.GT.AND P2, PT, R16, -0x1, !P2 ;  /* 0xffffffff1000780c */ /* 0x000fc60005744270 */
[----:B------:R-:W1:Y:S01]  /*0340*/  LDC.64 R2, c[0x0][0x388] ;  /* 0x0000e200ff027b82 */ /* 0x000e620000000a00 */
[----:B------:R-:W-:Y:S01]  /*0350*/  PLOP3.LUT P2, PT, P2, P0, PT, 0x80, 0x8 ;  /* 0x000000000008781c */ /* 0x000fe20001741070 */
[----:B0-----:R-:W-:-:S12]  /*0360*/  IMAD.WIDE R4, R15, 0x4, R4 ;  /* 0x000000040f047825 */ /* 0x001fd800078e0204 */
[----:B------:R-:W2:Y:S01]  /*0370*/  @P2 LDG.E R21, desc[UR4][R4.64] ;  /* 0x0000000404152981 */ /* 0x000ea2000c1e1900 */
[----:B-1----:R-:W-:-:S05]  /*0380*/  IMAD.WIDE R2, R17, 0x4, R2 ;  /* 0x0000000411027825 */ /* 0x002fca00078e0202 */
[----:B------:R-:W2:Y:S01]  /*0390*/  @P2 LDG.E R20, desc[UR4][R2.64] ;  /* 0x0000000402142981 */ /* 0x000ea2000c1e1900 */
[----:B------:R-:W-:-:S05]  /*03a0*/  VIADD R22, R16, 0x1 ;  /* 0x0000000110167836 */ /* 0x000fca0000000000 */
[----:B------:R-:W-:-:S04]  /*03b0*/  ISETP.GE.AND P3, PT, R22, UR7, PT ;  /* 0x0000000716007c0c */ /* 0x000fc8000bf66270 */
[----:B------:R-:W-:-:S04]  /*03c0*/  ISETP.GT.AND P3, PT, R22, -0x1, !P3 ;  /* 0xffffffff1600780c */ /* 0x000fc80005f64270 */
[----:B------:R-:W-:Y:S02]  /*03d0*/  PLOP3.LUT P3, PT, P3, P0, PT, 0x80, 0x8 ;  /* 0x000000000008781c */ /* 0x000fe40001f61070 */
[----:B------:R-:W-:-:S04]  /*03e0*/  IADD3 R22, PT, PT, R16, 0x2, RZ ;  /* 0x0000000210167810 */ /* 0x000fc80007ffe0ff */
[----:B------:R-:W-:-:S04]  /*03f0*/  ISETP.GE.AND P4, PT, R22, UR7, PT ;  /* 0x0000000716007c0c */ /* 0x000fc8000bf86270 */
[----:B------:R-:W-:-:S03]  /*0400*/  ISETP.GT.AND P4, PT, R22, -0x1, !P4 ;  /* 0xffffffff1600780c */ /* 0x000fc60006784270 */
[----:B------:R-:W3:Y:S01]  /*0410*/  @P3 LDG.E R29, desc[UR4][R4.64+0x4] ;  /* 0x00000404041d3981 */ /* 0x000ee2000c1e1900 */
[----:B------:R-:W-:-:S03]  /*0420*/  PLOP3.LUT P4, PT, P4, P0, PT, 0x80, 0x8 ;  /* 0x000000000008781c */ /* 0x000fc60002781070 */
[----:B------:R-:W3:Y:S01]  /*0430*/  @P3 LDG.E R22, desc[UR4][R2.64+0x4] ;  /* 0x0000040402163981 */ /* 0x000ee2000c1e1900 */
[----:B------:R-:W-:-:S05]  /*0440*/  VIADD R23, R16, 0x3 ;  /* 0x0000000310177836 */ /* 0x000fca0000000000 */
[----:B------:R-:W-:-:S04]  /*0450*/  ISETP.GE.AND P1, PT, R23, UR7, PT ;  /* 0x0000000717007c0c */ /* 0x000fc8000bf26270 */
[----:B------:R-:W-:Y:S01]  /*0460*/  ISETP.GT.AND P1, PT, R23, -0x1, !P1 ;  /* 0xffffffff1700780c */ /* 0x000fe20004f24270 */
[----:B------:R-:W4:Y:S04]  /*0470*/  @P4 LDG.E R27, desc[UR4][R4.64+0x8] ;  /* 0x00000804041b4981 */ /* 0x000f28000c1e1900 */
[----:B------:R-:W4:Y:S01]  /*0480*/  @P4 LDG.E R25, desc[UR4][R2.64+0x8] ;  /* 0x0000080402194981 */ /* 0x000f22000c1e1900 */
[----:B------:R-:W-:-:S13]  /*0490*/  PLOP3.LUT P1, PT, P1, P0, PT, 0x80, 0x8 ;  /* 0x000000000008781c */ /* 0x000fda0000f21070 */
[----:B------:R-:W5:Y:S01]  /*04a0*/  @P1 LDG.E R23, desc[UR4][R4.64+0xc] ;  /* 0x00000c0404171981 */ /* 0x000f62000c1e1900 */
[----:B--2---:R-:W-:-:S03]  /*04b0*/  @P2 FFMA R0, R21, R20, R0 ;  /* 0x0000001415002223 */ /* 0x004fc60000000000 */
[----:B------:R-:W5:Y:S01]  /*04c0*/  @P1 LDG.E R21, desc[UR4][R2.64+0xc] ;  /* 0x00000c0402151981 */ /* 0x000f62000c1e1900 */
[----:B------:R-:W-:-:S05]  /*04d0*/  VIADD R20, R16, 0x4 ;  /* 0x0000000410147836 */ /* 0x000fca0000000000 */
[----:B------:R-:W-:Y:S01]  /*04e0*/  ISETP.GE.AND P2, PT, R20, UR7, PT ;  /* 0x0000000714007c0c */ /* 0x000fe2000bf46270 */
[----:B---3--:R-:W-:-:S03]  /*04f0*/  @P3 FFMA R0, R29, R22, R0 ;  /* 0x000000161d003223 */ /* 0x008fc60000000000 */
[----:B------:R-:W-:Y:S01]  /*0500*/  ISETP.GT.AND P3, PT, R20, -0x1, !P2 ;  /* 0xffffffff1400780c */ /* 0x000fe20005764270 */
[C---:B------:R-:W-:Y:S02]  /*0510*/  VIADD R20, R16.reuse, 0x5 ;  /* 0x0000000510147836 */ /* 0x040fe40000000000 */
[----:B------:R-:W-:-:S03]  /*0520*/  VIADD R22, R16, 0x6 ;  /* 0x0000000610167836 */ /* 0x000fc60000000000 */
[----:B------:R-:W-:Y:S02]  /*0530*/  ISETP.GE.AND P5, PT, R20, UR7, PT ;  /* 0x0000000714007c0c */ /* 0x000fe4000bfa6270 */
[----:B------:R-:W-:Y:S02]  /*0540*/  ISETP.GE.AND P2, PT, R22, UR7, PT ;  /* 0x0000000716007c0c */ /* 0x000fe4000bf46270 */
[----:B------:R-:W-:Y:S01]  /*0550*/  ISETP.GT.AND P5, PT, R20, -0x1, !P5 ;  /* 0xffffffff1400780c */ /* 0x000fe20006fa4270 */
[----:B------:R-:W-:Y:S01]  /*0560*/  VIADD R20, R16, 0x7 ;  /* 0x0000000710147836 */ /* 0x000fe20000000000 */
[----:B------:R-:W-:Y:S01]  /*0570*/  PLOP3.LUT P3, PT, P3, P0, PT, 0x80, 0x8 ;  /* 0x000000000008781c */ /* 0x000fe20001f61070 */
[----:B----4-:R-:W-:Y:S01]  /*0580*/  @P4 FFMA R0, R27, R25, R0 ;  /* 0x000000191b004223 */ /* 0x010fe20000000000 */
[----:B------:R-:W-:Y:S02]  /*0590*/  ISETP.GT.AND P2, PT, R22, -0x1, !P2 ;  /* 0xffffffff1600780c */ /* 0x000fe40005744270 */
[----:B------:R-:W-:-:S02]  /*05a0*/  ISETP.GE.AND P4, PT, R20, UR7, PT ;  /* 0x0000000714007c0c */ /* 0x000fc4000bf86270 */
[----:B------:R-:W-:Y:S02]  /*05b0*/  PLOP3.LUT P5, PT, P5, P0, PT, 0x80, 0x8 ;  /* 0x000000000008781c */ /* 0x000fe40002fa1070 */
[----:B------:R-:W-:Y:S02]  /*05c0*/  ISETP.GT.AND P4, PT, R20, -0x1, !P4 ;  /* 0xffffffff1400780c */ /* 0x000fe40006784270 */
[----:B------:R-:W-:Y:S02]  /*05d0*/  PLOP3.LUT P2, PT, P2, P0, PT, 0x80, 0x8 ;  /* 0x000000000008781c */ /* 0x000fe40001741070 */
[----:B------:R-:W-:Y:S01]  /*05e0*/  PLOP3.LUT P4, PT, P4, P0, PT, 0x80, 0x8 ;  /* 0x000000000008781c */ /* 0x000fe20002781070 */
[----:B------:R-:W2:Y:S04]  /*05f0*/  @P3 LDG.E R25, desc[UR4][R4.64+0x10] ;  /* 0x0000100404193981 */ /* 0x000ea8000c1e1900 */
[----:B------:R-:W2:Y:S04]  /*0600*/  @P3 LDG.E R20, desc[UR4][R2.64+0x10] ;  /* 0x0000100402143981 */ /* 0x000ea8000c1e1900 */
[----:B------:R-:W3:Y:S04]  /*0610*/  @P5 LDG.E R27, desc[UR4][R4.64+0x14] ;  /* 0x00001404041b5981 */ /* 0x000ee8000c1e1900 */
[----:B------:R-:W3:Y:S04]  /*0620*/  @P5 LDG.E R22, desc[UR4][R2.64+0x14] ;  /* 0x0000140402165981 */ /* 0x000ee8000c1e1900 */
[----:B------:R-:W4:Y:S04]  /*0630*/  @P4 LDG.E R29, desc[UR4][R4.64+0x1c] ;  /* 0x00001c04041d4981 */ /* 0x000f28000c1e1900 */
[----:B------:R-:W4:Y:S01]  /*0640*/  @P4 LDG.E R24, desc[UR4][R2.64+0x1c] ;  /* 0x00001c0402184981 */ /* 0x000f22000c1e1900 */
[----:B-----5:R-:W-:-:S03]  /*0650*/  @P1 FFMA R0, R23, R21, R0 ;  /* 0x0000001517001223 */ /* 0x020fc60000000000 */
[----:B------:R-:W5:Y:S04]  /*0660*/  @P2 LDG.E R21, desc[UR4][R4.64+0x18] ;  /* 0x0000180404152981 */ /* 0x000f68000c1e1900 */
[----:B------:R-:W5:Y:S01]  /*0670*/  @P2 LDG.E R23, desc[UR4][R2.64+0x18] ;  /* 0x0000180402172981 */ /* 0x000f62000c1e1900 */
[----:B------:R-:W-:-:S05]  /*0680*/  VIADD R19, R19, 0x8 ;  /* 0x0000000813137836 */ /* 0x000fca0000000000 */
[----:B------:R-:W-:Y:S01]  /*0690*/  ISETP.NE.AND P1, PT, R19, RZ, PT ;  /* 0x000000ff1300720c */ /* 0x000fe20003f25270 */
[----:B------:R-:W-:Y:S01]  /*06a0*/  VIADD R16, R16, 0x8 ;  /* 0x0000000810107836 */ /* 0x000fe20000000000 */
[----:B------:R-:W-:Y:S01]  /*06b0*/  IADD3 R18, PT, PT, R18, 0x8, RZ ;  /* 0x0000000812127810 */ /* 0x000fe20007ffe0ff */
[----:B------:R-:W-:Y:S02]  /*06c0*/  VIADD R15, R15, 0x8 ;  /* 0x000000080f0f7836 */ /* 0x000fe40000000000 */
[----:B------:R-:W-:Y:S02]  /*06d0*/  VIADD R17, R17, 0x8 ;  /* 0x0000000811117836 */ /* 0x000fe40000000000 */
[----:B--2---:R-:W-:-:S04]  /*06e0*/  @P3 FFMA R0, R25, R20, R0 ;  /* 0x0000001419003223 */ /* 0x004fc80000000000 */
[----:B---3--:R-:W-:-:S04]  /*06f0*/  @P5 FFMA R0, R27, R22, R0 ;  /* 0x000000161b005223 */ /* 0x008fc80000000000 */
[----:B-----5:R-:W-:-:S04]  /*0700*/  @P2 FFMA R0, R21, R23, R0 ;  /* 0x0000001715002223 */ /* 0x020fc80000000000 */
[----:B----4-:R-:W-:Y:S01]  /*0710*/  @P4 FFMA R0, R29, R24, R0 ;  /* 0x000000181d004223 */ /* 0x010fe20000000000 */
[----:B------:R-:W-:Y:S06]  /*0720*/  @P1 BRA `(.L_x_2) ;  /* 0xfffffff800f81947 */ /* 0x000fec000383ffff */
[----:B------:R-:W-:-:S07]  /*0730*/  VIADD R15, R18, 0xfffffffd ;  /* 0xfffffffd120f7836 */ /* 0x000fce0000000000 */
.L_x_1:
[----:B------:R-:W-:-:S13]  /*0740*/  ISETP.NE.AND P1, PT, R12, RZ, PT ;  /* 0x000000ff0c00720c */ /* 0x000fda0003f25270 */
[----:B------:R-:W-:Y:S05]  /*0750*/  @!P1 BRA `(.L_x_3) ;  /* 0x0000000400589947 */ /* 0x000fea0003800000 */
[----:B------:R-:W-:Y:S02]  /*0760*/  VIADD R2, R12, 0xffffffff ;  /* 0xffffffff0c027836 */ /* 0x000fe40000000000 */
[----:B------:R-:W-:-:S03]  /*0770*/  VIADD R16, R9, 0x1 ;  /* 0x0000000109107836 */ /* 0x000fc60000000000 */
[----:B------:R-:W-:Y:S02]  /*0780*/  ISETP.GE.U32.AND P1, PT, R2, 0x3, PT ;  /* 0x000000030200780c */ /* 0x000fe40003f26070 */
[----:B------:R-:W-:-:S11]  /*0790*/  LOP3.LUT P5, R16, R16, 0x3, RZ, 0xc0, !PT ;  /* 0x0000000310107812 */ /* 0x000fd600078ac0ff */
[----:B------:R-:W-:Y:S05]  /*07a0*/  @!P1 BRA `(.L_x_4) ;  /* 0x0000000000909947 */ /* 0x000fea0003800000 */
[----:B------:R-:W0:Y:S01]  /*07b0*/  LDCU UR6, c[0x0][0x398] ;  /* 0x00007300ff0677ac */ /* 0x000e220008000800 */
[----:B------:R-:W1:Y:S01]  /*07c0*/  LDC.64 R4, c[0x0][0x380] ;  /* 0x0000e000ff047b82 */ /* 0x000e620000000a00 */
[----:B------:R-:W-:-:S05]  /*07d0*/  IADD3 R18, PT, PT, R7, R15, RZ ;  /* 0x0000000f07127210 */ /* 0x000fca0007ffe0ff */
[C---:B------:R-:W-:Y:S02]  /*07e0*/  VIADD R17, R18.reuse, 0x1 ;  /* 0x0000000112117836 */ /* 0x040fe40000000000 */
[----:B------:R-:W2:Y:S01]  /*07f0*/  LDC.64 R2, c[0x0][0x388] ;  /* 0x0000e200ff027b82 */ /* 0x000ea20000000a00 */
[C---:B------:R-:W-:Y:S02]  /*0800*/  VIADD R19, R18.reuse, 0x2 ;  /* 0x0000000212137836 */ /* 0x040fe40000000000 */
[C---:B------:R-:W-:Y:S01]  /*0810*/  VIADD R20, R18.reuse, 0x3 ;  /* 0x0000000312147836 */ /* 0x040fe20000000000 */
[C---:B0-----:R-:W-:Y:S02]  /*0820*/  ISETP.GE.AND P1, PT, R18.reuse, UR6, PT ;  /* 0x0000000612007c0c */ /* 0x041fe4000bf26270 */
[----:B------:R-:W-:Y:S02]  /*0830*/  ISETP.GE.AND P2, PT, R17, UR6, PT ;  /* 0x0000000611007c0c */ /* 0x000fe4000bf46270 */
[----:B------:R-:W-:-:S02]  /*0840*/  ISETP.GT.AND P1, PT, R18, -0x1, !P1 ;  /* 0xffffffff1200780c */ /* 0x000fc40004f24270 */
[----:B------:R-:W-:Y:S02]  /*0850*/  ISETP.GE.AND P3, PT, R19, UR6, PT ;  /* 0x0000000613007c0c */ /* 0x000fe4000bf66270 */
[----:B------:R-:W-:Y:S01]  /*0860*/  ISETP.GT.AND P2, PT, R17, -0x1, !P2 ;  /* 0xffffffff1100780c */ /* 0x000fe20005744270 */
[----:B------:R-:W-:Y:S01]  /*0870*/  IMAD R17, R13, UR6, R18 ;  /* 0x000000060d117c24 */ /* 0x000fe2000f8e0212 */
[----:B------:R-:W-:Y:S02]  /*0880*/  PLOP3.LUT P1, PT, P1, P0, PT, 0x80, 0x8 ;  /* 0x000000000008781c */ /* 0x000fe40000f21070 */
[----:B------:R-:W-:Y:S01]  /*0890*/  ISETP.GT.AND P3, PT, R19, -0x1, !P3 ;  /* 0xffffffff1300780c */ /* 0x000fe20005f64270 */
[----:B------:R-:W-:Y:S01]  /*08a0*/  IMAD.IADD R19, R14, 0x1, R15 ;  /* 0x000000010e137824 */ /* 0x000fe200078e020f */
[----:B------:R-:W-:Y:S01]  /*08b0*/  ISETP.GE.AND P4, PT, R20, UR6, PT ;  /* 0x0000000614007c0c */ /* 0x000fe2000bf86270 */
[----:B-1----:R-:W-:Y:S01]  /*08c0*/  IMAD.WIDE R4, R17, 0x4, R4 ;  /* 0x0000000411047825 */ /* 0x002fe200078e0204 */
[----:B------:R-:W-:-:S02]  /*08d0*/  PLOP3.LUT P2, PT, P2, P0, PT, 0x80, 0x8 ;  /* 0x000000000008781c */ /* 0x000fc40001741070 */
[----:B------:R-:W-:Y:S01]  /*08e0*/  ISETP.GT.AND P4, PT, R20, -0x1, !P4 ;  /* 0xffffffff1400780c */ /* 0x000fe20006784270 */
[----:B--2---:R-:W-:Y:S01]  /*08f0*/  IMAD.WIDE R2, R19, 0x4, R2 ;  /* 0x0000000413027825 */ /* 0x004fe200078e0202 */
[----:B------:R-:W-:Y:S02]  /*0900*/  PLOP3.LUT P3, PT, P3, P0, PT, 0x80, 0x8 ;  /* 0x000000000008781c */ /* 0x000fe40001f61070 */
[----:B------:R-:W-:Y:S01]  /*0910*/  PLOP3.LUT P4, PT, P4, P0, PT, 0x80, 0x8 ;  /* 0x000000000008781c */ /* 0x000fe20002781070 */
[----:B------:R-:W2:Y:S04]  /*0920*/  @P1 LDG.E R17, desc[UR4][R4.64] ;  /* 0x0000000404111981 */ /* 0x000ea8000c1e1900 */
[----:B------:R-:W2:Y:S04]  /*0930*/  @P1 LDG.E R18, desc[UR4][R2.64] ;  /* 0x0000000402121981 */ /* 0x000ea8000c1e1900 */
[----:B------:R-:W3:Y:S04]  /*0940*/  @P2 LDG.E R19, desc[UR4][R4.64+0x4] ;  /* 0x0000040404132981 */ /* 0x000ee8000c1e1900 */
[----:B------:R-:W3:Y:S04]  /*0950*/  @P2 LDG.E R20, desc[UR4][R2.64+0x4] ;  /* 0x0000040402142981 */ /* 0x000ee8000c1e1900 */
[----:B------:R-:W4:Y:S04]  /*0960*/  @P3 LDG.E R21, desc[UR4][R4.64+0x8] ;  /* 0x0000080404153981 */ /* 0x000f28000c1e1900 */
[----:B------:R-:W4:Y:S04]  /*0970*/  @P3 LDG.E R22, desc[UR4][R2.64+0x8] ;  /* 0x0000080402163981 */ /* 0x000f28000c1e1900 */
[----:B------:R-:W5:Y:S04]  /*0980*/  @P4 LDG.E R23, desc[UR4][R4.64+0xc] ;  /* 0x00000c0404174981 */ /* 0x000f68000c1e1900 */
[----:B------:R-:W5:Y:S01]  /*0990*/  @P4 LDG.E R24, desc[UR4][R2.64+0xc] ;  /* 0x00000c0402184981 */ /* 0x000f62000c1e1900 */
[----:B------:R-:W-:-:S02]  /*09a0*/  VIADD R15, R15, 0x4 ;  /* 0x000000040f0f7836 */ /* 0x000fc40000000000 */
[----:B--2---:R-:W-:-:S04]  /*09b0*/  @P1 FFMA R0, R17, R18, R0 ;  /* 0x0000001211001223 */ /* 0x004fc80000000000 */
[----:B---3--:R-:W-:-:S04]  /*09c0*/  @P2 FFMA R0, R19, R20, R0 ;  /* 0x0000001413002223 */ /* 0x008fc80000000000 */
[----:B----4-:R-:W-:-:S04]  /*09d0*/  @P3 FFMA R0, R21, R22, R0 ;  /* 0x0000001615003223 */ /* 0x010fc80000000000 */
[----:B-----5:R-:W-:-:S07]  /*09e0*/  @P4 FFMA R0, R23, R24, R0 ;  /* 0x0000001817004223 */ /* 0x020fce0000000000 */
.L_x_4:
[----:B------:R-:W-:Y:S05]  /*09f0*/  @!P5 BRA `(.L_x_3) ;  /* 0x0000000000b0d947 */ /* 0x000fea0003800000 */
[----:B------:R-:W-:Y:S02]  /*0a00*/  ISETP.NE.AND P1, PT, R16, 0x1, PT ;  /* 0x000000011000780c */ /* 0x000fe40003f25270 */
[----:B------:R-:W-:-:S04]  /*0a10*/  LOP3.LUT R2, R9, 0x1, RZ, 0xc0, !PT ;  /* 0x0000000109027812 */ /* 0x000fc800078ec0ff */
[----:B------:R-:W-:-:S07]  /*0a20*/  ISETP.NE.U32.AND P3, PT, R2, 0x1, PT ;  /* 0x000000010200780c */ /* 0x000fce0003f65070 */
[----:B------:R-:W-:Y:S06]  /*0a30*/  @!P1 BRA `(.L_x_5) ;  /* 0x0000000000589947 */ /* 0x000fec0003800000 */
[----:B------:R-:W0:Y:S01]  /*0a40*/  LDCU UR6, c[0x0][0x398] ;  /* 0x00007300ff0677ac */ /* 0x000e220008000800 */
[----:B------:R-:W1:Y:S01]  /*0a50*/  LDC.64 R4, c[0x0][0x380] ;  /* 0x0000e000ff047b82 */ /* 0x000e620000000a00 */
[--C-:B------:R-:W-:Y:S02]  /*0a60*/  IMAD.IADD R16, R7, 0x1, R15.reuse ;  /* 0x0000000107107824 */ /* 0x100fe400078e020f */
[----:B------:R-:W-:-:S03]  /*0a70*/  IMAD.IADD R19, R14, 0x1, R15 ;  /* 0x000000010e137824 */ /* 0x000fc600078e020f */
[C---:B------:R-:W-:Y:S02]  /*0a80*/  IADD3 R17, PT, PT, R16.reuse, 0x1, RZ ;  /* 0x0000000110117810 */ /* 0x040fe40007ffe0ff */
[----:B------:R-:W2:Y:S01]  /*0a90*/  LDC.64 R2, c[0x0][0x388] ;  /* 0x0000e200ff027b82 */ /* 0x000ea20000000a00 */
[C---:B0-----:R-:W-:Y:S02]  /*0aa0*/  ISETP.GE.AND P1, PT, R16.reuse, UR6, PT ;  /* 0x0000000610007c0c */ /* 0x041fe4000bf26270 */
[C---:B------:R-:W-:Y:S02]  /*0ab0*/  ISETP.GE.AND P2, PT, R17.reuse, UR6, PT ;  /* 0x0000000611007c0c */ /* 0x040fe4000bf46270 */
[----:B------:R-:W-:Y:S02]  /*0ac0*/  ISETP.GT.AND P1, PT, R16, -0x1, !P1 ;  /* 0xffffffff1000780c */ /* 0x000fe40004f24270 */
[----:B------:R-:W-:Y:S01]  /*0ad0*/  ISETP.GT.AND P2, PT, R17, -0x1, !P2 ;  /* 0xffffffff1100780c */ /* 0x000fe20005744270 */
[----:B------:R-:W-:Y:S01]  /*0ae0*/  IMAD R17, R13, UR6, R16 ;  /* 0x000000060d117c24 */ /* 0x000fe2000f8e0210 */
[----:B------:R-:W-:-:S02]  /*0af0*/  PLOP3.LUT P1, PT, P1, P0, PT, 0x80, 0x8 ;  /* 0x000000000008781c */ /* 0x000fc40000f21070 */
[----:B------:R-:W-:Y:S01]  /*0b00*/  PLOP3.LUT P2, PT, P2, P0, PT, 0x80, 0x8 ;  /* 0x000000000008781c */ /* 0x000fe20001741070 */
[----:B-1----:R-:W-:-:S04]  /*0b10*/  IMAD.WIDE R4, R17, 0x4, R4 ;  /* 0x0000000411047825 */ /* 0x002fc800078e0204 */
[----:B--2---:R-:W-:-:S06]  /*0b20*/  IMAD.WIDE R2, R19, 0x4, R2 ;  /* 0x0000000413027825 */ /* 0x004fcc00078e0202 */
[----:B------:R-:W2:Y:S04]  /*0b30*/  @P1 LDG.E R17, desc[UR4][R4.64] ;  /* 0x0000000404111981 */ /* 0x000ea8000c1e1900 */
[----:B------:R-:W2:Y:S04]  /*0b40*/  @P1 LDG.E R16, desc[UR4][R2.64] ;  /* 0x0000000402101981 */ /* 0x000ea8000c1e1900 */
[----:B------:R-:W3:Y:S04]  /*0b50*/  @P2 LDG.E R19, desc[UR4][R4.64+0x4] ;  /* 0x0000040404132981 */ /* 0x000ee8000c1e1900 */
[----:B------:R-:W3:Y:S01]  /*0b60*/  @P2 LDG.E R18, desc[UR4][R2.64+0x4] ;  /* 0x0000040402122981 */ /* 0x000ee2000c1e1900 */
[----:B------:R-:W-:-:S02]  /*0b70*/  VIADD R15, R15, 0x2 ;  /* 0x000000020f0f7836 */ /* 0x000fc40000000000 */
[----:B--2---:R-:W-:-:S04]  /*0b80*/  @P1 FFMA R0, R17, R16, R0 ;  /* 0x0000001011001223 */ /* 0x004fc80000000000 */
[----:B---3--:R-:W-:-:S07]  /*0b90*/  @P2 FFMA R0, R19, R18, R0 ;  /* 0x0000001213002223 */ /* 0x008fce0000000000 */
.L_x_5:
[----:B------:R-:W-:Y:S05]  /*0ba0*/  @!P3 BRA `(.L_x_3) ;  /* 0x000000000044b947 */ /* 0x000fea0003800000 */
[----:B------:R-:W0:Y:S01]  /*0bb0*/  LDCU UR6, c[0x0][0x398] ;  /* 0x00007300ff0677ac */ /* 0x000e220008000800 */
[----:B------:R-:W-:Y:S01]  /*0bc0*/  IMAD.IADD R16, R7, 0x1, R15 ;  /* 0x0000000107107824 */ /* 0x000fe200078e020f */
[----:B------:R-:W-:Y:S04]  /*0bd0*/  BSSY.RECONVERGENT B0, `(.L_x_3) ;  /* 0x000000e000007945 */ /* 0x000fe80003800200 */
[----:B0-----:R-:W-:-:S04]  /*0be0*/  ISETP.GE.AND P1, PT, R16, UR6, PT ;  /* 0x0000000610007c0c */ /* 0x001fc8000bf26270 */
[----:B------:R-:W-:-:S04]  /*0bf0*/  ISETP.GT.AND P1, PT, R16, -0x1, !P1 ;  /* 0xffffffff1000780c */ /* 0x000fc80004f24270 */
[----:B------:R-:W-:-:S13]  /*0c00*/  PLOP3.LUT P1, PT, P1, P0, PT, 0x80, 0x8 ;  /* 0x000000000008781c */ /* 0x000fda0000f21070 */
[----:B------:R-:W-:Y:S05]  /*0c10*/  @!P1 BRA `(.L_x_6) ;  /* 0x0000000000249947 */ /* 0x000fea0003800000 */
[----:B------:R-:W0:Y:S01]  /*0c20*/  LDC.64 R4, c[0x0][0x380] ;  /* 0x0000e000ff047b82 */ /* 0x000e220000000a00 */
[----:B------:R-:W-:Y:S02]  /*0c30*/  IMAD R13, R13, UR6, R16 ;  /* 0x000000060d0d7c24 */ /* 0x000fe4000f8e0210 */
[----:B------:R-:W-:-:S05]  /*0c40*/  IMAD.IADD R15, R14, 0x1, R15 ;  /* 0x000000010e0f7824 */ /* 0x000fca00078e020f */
[----:B------:R-:W1:Y:S01]  /*0c50*/  LDC.64 R2, c[0x0][0x388] ;  /* 0x0000e200ff027b82 */ /* 0x000e620000000a00 */
[----:B0-----:R-:W-:-:S06]  /*0c60*/  IMAD.WIDE R4, R13, 0x4, R4 ;  /* 0x000000040d047825 */ /* 0x001fcc00078e0204 */
[----:B------:R-:W2:Y:S01]  /*0c70*/  LDG.E R5, desc[UR4][R4.64] ;  /* 0x0000000404057981 */ /* 0x000ea2000c1e1900 */
[----:B-1----:R-:W-:-:S06]  /*0c80*/  IMAD.WIDE R2, R15, 0x4, R2 ;  /* 0x000000040f027825 */ /* 0x002fcc00078e0202 */
[----:B------:R-:W2:Y:S02]  /*0c90*/  LDG.E R2, desc[UR4][R2.64] ;  /* 0x0000000402027981 */ /* 0x000ea4000c1e1900 */
[----:B--2---:R-:W-:-:S07]  /*0ca0*/  FFMA R0, R5, R2, R0 ;  /* 0x0000000205007223 */ /* 0x004fce0000000000 */
.L_x_6:
[----:B------:R-:W-:Y:S05]  /*0cb0*/  BSYNC.RECONVERGENT B0 ;  /* 0x0000000000007941 */ /* 0x000fea0003800200 */
.L_x_3:
[----:B------:R-:W-:Y:S05]  /*0cc0*/  @P6 BRA `(.L_x_7) ;  /* 0xfffffff400386947 */ /* 0x000fea000383ffff */
.L_x_0:
[----:B------:R-:W0:Y:S01]  /*0cd0*/  LDC.64 R2, c[0x0][0x390] ;  /* 0x0000e400ff027b82 */ /* 0x000e220000000a00 */
[----:B------:R-:W1:Y:S02]  /*0ce0*/  LDCU UR6, c[0x0][0x398] ;  /* 0x00007300ff0677ac */ /* 0x000e640008000800 */
[----:B-1----:R-:W-:-:S04]  /*0cf0*/  IMAD R7, R6, UR6, R7 ;  /* 0x0000000606077c24 */ /* 0x002fc8000f8e0207 */
[----:B0-----:R-:W-:-:S05]  /*0d00*/  IMAD.WIDE R2, R7, 0x4, R2 ;  /* 0x0000000407027825 */ /* 0x001fca00078e0202 */
[----:B------:R-:W-:Y:S01]  /*0d10*/  STG.E desc[UR4][R2.64], R0 ;  /* 0x0000000002007986 */ /* 0x000fe2000c101904 */
[----:B------:R-:W-:Y:S05]  /*0d20*/  EXIT ;  /* 0x000000000000794d */ /* 0x000fea0003800000 */
.L_x_8:
[----:B------:R-:W-:-:S00]  /*0d30*/  BRA `(.L_x_8) ;  /* 0xfffffffc00fc7947 */ /* 0x000fc0000383ffff */
[----:B------:R-:W-:-:S00]  /*0d40*/  NOP ;  /* 0x0000000000007918 */ /* 0x000fc00000000000 */
        /* <DEDUP_REMOVED lines=11> */
.L_x_9:


//--------------------- .nv.shared.reserved.0     --------------------------
	.section	.nv.shared.reserved.0,"aw",@nobits
	.weak		__nv_reservedSMEM_offset_0_alias
	.size		__nv_reservedSMEM_offset_0_alias, 0, 64
	.other		__nv_reservedSMEM_offset_0_alias,@"STO_CUDA_RESERVED_SHARED STV_DEFAULT"
__nv_reservedSMEM_offset_0_alias:
	.zero		0
	.zero		64


//--------------------- .nv.constant0._Z12conv2d_naivePKfS0_Pfiii --------------------------
	.section	.nv.constant0._Z12conv2d_naivePKfS0_Pfiii,"a",@progbits
	.sectionflags	@""
	.align	4
.nv.constant0._Z12conv2d_naivePKfS0_Pfiii:
	.zero		932


//--------------------- SYMBOLS --------------------------

	.type		.nv.reservedSmem.offset0,@object
	.size		.nv.reservedSmem.offset0,0x4
